	.headerflags	@"EF_CUDA_TEXMODE_UNIFIED EF_CUDA_64BIT_ADDRESS EF_CUDA_ACCELERATORS EF_CUDA_SM90 EF_CUDA_VIRTUAL_SM(EF_CUDA_SM90)"
	.elftype	@"ET_EXEC"


//--------------------- .nv.info                  --------------------------
	.section	.nv.info,"",@"SHT_CUDA_INFO"
	.align	4


	//----- nvinfo : EIATTR_REGCOUNT
	.align		4
        /*0000*/ 	.byte	0x04, 0x2f
        /*0002*/ 	.short	(.L_2 - .L_1)
	.align		4
.L_1:
        /*0004*/ 	.word	index@(triton_poi_fused_add_mean_mul_pow_rsqrt_2)
        /*0008*/ 	.word	0x00000015


	//----- nvinfo : EIATTR_MIN_STACK_SIZE
	.align		4
.L_2:
        /*000c*/ 	.byte	0x04, 0x12
        /*000e*/ 	.short	(.L_4 - .L_3)
	.align		4
.L_3:
        /*0010*/ 	.word	index@(triton_poi_fused_add_mean_mul_pow_rsqrt_2)
        /*0014*/ 	.word	0x00000000


	//----- nvinfo : EIATTR_FRAME_SIZE
	.align		4
.L_4:
        /*0018*/ 	.byte	0x04, 0x11
        /*001a*/ 	.short	(.L_6 - .L_5)
	.align		4
.L_5:
        /*001c*/ 	.word	index@(triton_poi_fused_add_mean_mul_pow_rsqrt_2)
        /*0020*/ 	.word	0x00000000


	//----- nvinfo : EIATTR_MIN_STACK_SIZE
	.align		4
.L_6:
        /*0024*/ 	.byte	0x04, 0x12
        /*0026*/ 	.short	(.L_8 - .L_7)
	.align		4
.L_7:
        /*0028*/ 	.word	index@(triton_poi_fused_add_mean_mul_pow_rsqrt_2)
        /*002c*/ 	.word	0x00000000
.L_8:


//--------------------- .nv.info.triton_poi_fused_add_mean_mul_pow_rsqrt_2 --------------------------
	.section	.nv.info.triton_poi_fused_add_mean_mul_pow_rsqrt_2,"",@"SHT_CUDA_INFO"
	.sectionflags	@""
	.align	4


	//----- nvinfo : EIATTR_CUDA_API_VERSION
	.align		4
        /*0000*/ 	.byte	0x04, 0x37
        /*0002*/ 	.short	(.L_10 - .L_9)
.L_9:
        /*0004*/ 	.word	0x0000007c


	//----- nvinfo : EIATTR_KPARAM_INFO
	.align		4
.L_10:
        /*0008*/ 	.byte	0x04, 0x17
        /*000a*/ 	.short	(.L_12 - .L_11)
.L_11:
        /*000c*/ 	.word	0x00000000
        /*0010*/ 	.short	0x0002
        /*0012*/ 	.short	0x0010
        /*0014*/ 	.byte	0x00, 0xf0, 0x11, 0x00


	//----- nvinfo : EIATTR_KPARAM_INFO
	.align		4
.L_12:
        /*0018*/ 	.byte	0x04, 0x17
        /*001a*/ 	.short	(.L_14 - .L_13)
.L_13:
        /*001c*/ 	.word	0x00000000
        /*0020*/ 	.short	0x0001
        /*0022*/ 	.short	0x0008
        /*0024*/ 	.byte	0x00, 0xf4, 0x21, 0x00


	//----- nvinfo : EIATTR_KPARAM_INFO
	.align		4
.L_14:
        /*0028*/ 	.byte	0x04, 0x17
        /*002a*/ 	.short	(.L_16 - .L_15)
.L_15:
        /*002c*/ 	.word	0x00000000
        /*0030*/ 	.short	0x0000
        /*0032*/ 	.short	0x0000
        /*0034*/ 	.byte	0x00, 0xf4, 0x21, 0x00


	//----- nvinfo : EIATTR_SPARSE_MMA_MASK
	.align		4
.L_16:
        /*0038*/ 	.byte	0x03, 0x50
        /*003a*/ 	.short	0x0000


	//----- nvinfo : EIATTR_MAXREG_COUNT
	.align		4
        /*003c*/ 	.byte	0x03, 0x1b
        /*003e*/ 	.short	0x00ff


	//----- nvinfo : EIATTR_EXIT_INSTR_OFFSETS
	.align		4
        /*0040*/ 	.byte	0x04, 0x1c
        /*0042*/ 	.short	(.L_18 - .L_17)


	//   ....[0]....
.L_17:
        /*0044*/ 	.word	0x000002b0


	//   ....[1]....
        /*0048*/ 	.word	0x000002d0


	//----- nvinfo : EIATTR_REQNTID
	.align		4
.L_18:
        /*004c*/ 	.byte	0x04, 0x10
        /*004e*/ 	.short	(.L_20 - .L_19)
.L_19:
        /*0050*/ 	.word	0x00000020
        /*0054*/ 	.word	0x00000001
        /*0058*/ 	.word	0x00000001


	//----- nvinfo : EIATTR_CBANK_PARAM_SIZE
	.align		4
.L_20:
        /*005c*/ 	.byte	0x03, 0x19
        /*005e*/ 	.short	0x0014


	//----- nvinfo : EIATTR_PARAM_CBANK
	.align		4
        /*0060*/ 	.byte	0x04, 0x0a
        /*0062*/ 	.short	(.L_22 - .L_21)
	.align		4
.L_21:
        /*0064*/ 	.word	index@(.nv.constant0.triton_poi_fused_add_mean_mul_pow_rsqrt_2)
        /*0068*/ 	.short	0x0210
        /*006a*/ 	.short	0x0014


	//----- nvinfo : EIATTR_SW_WAR
	.align		4
.L_22:
        /*006c*/ 	.byte	0x04, 0x36
        /*006e*/ 	.short	(.L_24 - .L_23)
.L_23:
        /*0070*/ 	.word	0x00000008
.L_24:


//--------------------- .nv.callgraph             --------------------------
	.section	.nv.callgraph,"",@"SHT_CUDA_CALLGRAPH"
	.align	4
	.sectionentsize	8
	.align		4
        /*0000*/ 	.word	0x00000000
	.align		4
        /*0004*/ 	.word	0xffffffff
	.align		4
        /*0008*/ 	.word	0x00000000
	.align		4
        /*000c*/ 	.word	0xfffffffe
	.align		4
        /*0010*/ 	.word	0x00000000
	.align		4
        /*0014*/ 	.word	0xfffffffd
	.align		4
        /*0018*/ 	.word	0x00000000
	.align		4
        /*001c*/ 	.word	0xfffffffc


//--------------------- .nv.constant4             --------------------------
	.section	.nv.constant4,"a",@progbits
	.align	8
	.align		8
.nv.constant4:
        /*0000*/ 	.dword	_$_str


//--------------------- .text.triton_poi_fused_add_mean_mul_pow_rsqrt_2 --------------------------
	.section	.text.triton_poi_fused_add_mean_mul_pow_rsqrt_2,"ax",@progbits
	.align	128
        .global         triton_poi_fused_add_mean_mul_pow_rsqrt_2
        .type           triton_poi_fused_add_mean_mul_pow_rsqrt_2,@function
        .size           triton_poi_fused_add_mean_mul_pow_rsqrt_2,(.L_x_1 - triton_poi_fused_add_mean_mul_pow_rsqrt_2)
        .other          triton_poi_fused_add_mean_mul_pow_rsqrt_2,@"STO_CUDA_ENTRY STV_DEFAULT"
triton_poi_fused_add_mean_mul_pow_rsqrt_2:
.text.triton_poi_fused_add_mean_mul_pow_rsqrt_2:
[----:B------:R-:W0:Y:S02]  /*0000*/  LDC R1, c[0x0][0x28] ;  /* 0x00000a00ff017b82 */ /* 0x000e240000000800 */
[----:B------:R-:W1:Y:S01]  /*0010*/  S2R R18, SR_TID.X ;  /* 0x0000000000127919 */ /* 0x000e620000002100 */
[----:B------:R-:W2:Y:S01]  /*0020*/  LDC.64 R2, c[0x0][0x210] ;  /* 0x00008400ff027b82 */ /* 0x000ea20000000a00 */
[----:B------:R-:W-:Y:S01]  /*0030*/  IMAD.MOV.U32 R14, RZ, RZ, RZ ;  /* 0x000000ffff0e7224 */ /* 0x000fe200078e00ff */
[----:B------:R-:W-:Y:S01]  /*0040*/  ULDC.64 UR4, c[0x0][0x208] ;  /* 0x0000820000047ab9 */ /* 0x000fe20000000a00 */
[----:B------:R-:W3:Y:S01]  /*0050*/  S2R R13, SR_CTAID.X ;  /* 0x00000000000d7919 */ /* 0x000ee20000002500 */
[----:B------:R-:W-:Y:S01]  /*0060*/  IMAD.MOV.U32 R12, RZ, RZ, RZ ;  /* 0x000000ffff0c7224 */ /* 0x000fe200078e00ff */
[----:B-1----:R-:W-:Y:S02]  /*0070*/  LOP3.LUT R0, R18, 0xf, RZ, 0xc0, !PT ;  /* 0x0000000f12007812 */ /* 0x002fe400078ec0ff */
[----:B---3--:R-:W-:Y:S02]  /*0080*/  SHF.R.S32.HI R4, RZ, 0x1b, R13 ;  /* 0x0000001bff047819 */ /* 0x008fe4000001140d */
[----:B------:R-:W-:-:S02]  /*0090*/  LEA R13, R13, R0, 0x4 ;  /* 0x000000000d0d7211 */ /* 0x000fc400078e20ff */
[----:B------:R-:W-:Y:S02]  /*00a0*/  SGXT R0, R4, 0x1 ;  /* 0x000000010400781a */ /* 0x000fe40000000200 */
[----:B------:R-:W-:Y:S02]  /*00b0*/  ISETP.GE.AND P0, PT, R13, 0x10, PT ;  /* 0x000000100d00780c */ /* 0x000fe40003f06270 */
[----:B------:R-:W-:-:S04]  /*00c0*/  LEA.HI R0, R0, R13, RZ, 0x2 ;  /* 0x0000000d00007211 */ /* 0x000fc800078f10ff */
[----:B------:R-:W-:-:S04]  /*00d0*/  LOP3.LUT R0, R0, 0xfffffffc, RZ, 0xc0, !PT ;  /* 0xfffffffc00007812 */ /* 0x000fc800078ec0ff */
[----:B------:R-:W-:Y:S02]  /*00e0*/  IADD3 R7, R0, 0x11, RZ ;  /* 0x0000001100077810 */ /* 0x000fe40007ffe0ff */
[----:B------:R-:W-:Y:S02]  /*00f0*/  IADD3 R5, R0, 0x10, RZ ;  /* 0x0000001000057810 */ /* 0x000fe40007ffe0ff */
[----:B------:R-:W-:Y:S01]  /*0100*/  IADD3 R9, R0, 0x12, RZ ;  /* 0x0000001200097810 */ /* 0x000fe20007ffe0ff */
[----:B--2---:R-:W-:Y:S01]  /*0110*/  IMAD.WIDE R6, R7, 0x4, R2 ;  /* 0x0000000407067825 */ /* 0x004fe200078e0202 */
[----:B------:R-:W-:-:S03]  /*0120*/  CS2R R16, SRZ ;  /* 0x0000000000107805 */ /* 0x000fc6000001ff00 */
[--C-:B------:R-:W-:Y:S01]  /*0130*/  IMAD.WIDE R4, R5, 0x4, R2.reuse ;  /* 0x0000000405047825 */ /* 0x100fe200078e0202 */
[----:B------:R-:W2:Y:S01]  /*0140*/  @!P0 LDG.E.EL R14, desc[UR4][R6.64] ;  /* 0x00000004060e8981 */ /* 0x000ea2000c2e1900 */
[----:B------:R-:W-:Y:S02]  /*0150*/  IADD3 R11, R0, 0x13, RZ ;  /* 0x00000013000b7810 */ /* 0x000fe40007ffe0ff */
[--C-:B------:R-:W-:Y:S01]  /*0160*/  IMAD.WIDE R8, R9, 0x4, R2.reuse ;  /* 0x0000000409087825 */ /* 0x100fe200078e0202 */
[----:B------:R1:W3:Y:S03]  /*0170*/  @!P0 LDG.E.EL R12, desc[UR4][R4.64] ;  /* 0x00000004040c8981 */ /* 0x0002e6000c2e1900 */
[--C-:B------:R-:W-:Y:S01]  /*0180*/  IMAD.WIDE R10, R11, 0x4, R2.reuse ;  /* 0x000000040b0a7825 */ /* 0x100fe200078e0202 */
[----:B------:R-:W4:Y:S04]  /*0190*/  @!P0 LDG.E.EL R16, desc[UR4][R8.64] ;  /* 0x0000000408108981 */ /* 0x000f28000c2e1900 */
[----:B------:R-:W5:Y:S01]  /*01a0*/  @!P0 LDG.E.EL R17, desc[UR4][R10.64] ;  /* 0x000000040a118981 */ /* 0x000f62000c2e1900 */
[----:B------:R-:W-:Y:S01]  /*01b0*/  HFMA2.MMA R0, -RZ, RZ, 0, 0 ;  /* 0x00000000ff007435 */ /* 0x000fe200000001ff */
[----:B------:R-:W-:Y:S01]  /*01c0*/  VIADD R15, R13, 0x10 ;  /* 0x000000100d0f7836 */ /* 0x000fe20000000000 */
[----:B-1----:R-:W1:Y:S03]  /*01d0*/  LDC.64 R4, c[0x0][0x218] ;  /* 0x00008600ff047b82 */ /* 0x002e660000000a00 */
[----:B------:R-:W-:-:S05]  /*01e0*/  IMAD.WIDE R2, R15, 0x4, R2 ;  /* 0x000000040f027825 */ /* 0x000fca00078e0202 */
[----:B------:R1:W5:Y:S01]  /*01f0*/  @!P0 LDG.E R0, desc[UR4][R2.64] ;  /* 0x0000000402008981 */ /* 0x000362000c1e1900 */
[----:B------:R-:W-:-:S04]  /*0200*/  LOP3.LUT P0, RZ, R18, 0x10, RZ, 0xc0, !PT ;  /* 0x0000001012ff7812 */ /* 0x000fc8000780c0ff */
[C---:B------:R-:W-:Y:S01]  /*0210*/  ISETP.LT.AND P0, PT, R13.reuse, 0x10, !P0 ;  /* 0x000000100d00780c */ /* 0x040fe20004701270 */
[----:B-1----:R-:W-:-:S04]  /*0220*/  IMAD.WIDE R2, R13, 0x4, R4 ;  /* 0x000000040d027825 */ /* 0x002fc800078e0204 */
[----:B--2---:R-:W-:-:S04]  /*0230*/  FMUL R7, R14, R14 ;  /* 0x0000000e0e077220 */ /* 0x004fc80000400000 */
[----:B---3--:R-:W-:-:S04]  /*0240*/  FFMA R7, R12, R12, R7 ;  /* 0x0000000c0c077223 */ /* 0x008fc80000000007 */
[----:B----4-:R-:W-:Y:S01]  /*0250*/  FFMA R16, R16, R16, R7 ;  /* 0x0000001010107223 */ /* 0x010fe20000000007 */
[----:B------:R-:W-:-:S03]  /*0260*/  MOV R7, 0x3e800000 ;  /* 0x3e80000000077802 */ /* 0x000fc60000000f00 */
[----:B-----5:R-:W-:-:S04]  /*0270*/  FFMA R16, R17, R17, R16 ;  /* 0x0000001111107223 */ /* 0x020fc80000000010 */
[----:B------:R-:W-:-:S04]  /*0280*/  FFMA R16, R16, R7, 9.9999999392252902908e-09 ;  /* 0x322bcc7710107423 */ /* 0x000fc80000000007 */
[----:B------:R-:W1:Y:S02]  /*0290*/  MUFU.RSQ R7, R16 ;  /* 0x0000001000077308 */ /* 0x000e640000001400 */
[----:B-1----:R-:W-:Y:S01]  /*02a0*/  FMUL R7, R7, R0 ;  /* 0x0000000007077220 */ /* 0x002fe20000400000 */
[----:B------:R-:W-:Y:S06]  /*02b0*/  @!P0 EXIT ;  /* 0x000000000000894d */ /* 0x000fec0003800000 */
[----:B------:R-:W-:Y:S01]  /*02c0*/  STG.E desc[UR4][R2.64], R7 ;  /* 0x0000000702007986 */ /* 0x000fe2000c101904 */
[----:B------:R-:W-:Y:S05]  /*02d0*/  EXIT ;  /* 0x000000000000794d */ /* 0x000fea0003800000 */
.L_x_0:
[----:B------:R-:W-:-:S00]  /*02e0*/  BRA `(.L_x_0) ;  /* 0xfffffffc00fc7947 */ /* 0x000fc0000383ffff */
[----:B------:R-:W-:-:S00]  /*02f0*/  NOP ;  /* 0x0000000000007918 */ /* 0x000fc00000000000 */
        /* <DEDUP_REMOVED lines=8> */
.L_x_1:


//--------------------- .nv.global.init           --------------------------
	.section	.nv.global.init,"aw",@progbits
.nv.global.init:
	.type		_$_str,@object
	.size		_$_str,(.L_0 - _$_str)
_$_str:
        /*0000*/ 	.byte	0x5f, 0x5f, 0x43, 0x55, 0x44, 0x41, 0x5f, 0x46, 0x54, 0x5a, 0x00
.L_0:


//--------------------- .nv.constant0.triton_poi_fused_add_mean_mul_pow_rsqrt_2 --------------------------
	.section	.nv.constant0.triton_poi_fused_add_mean_mul_pow_rsqrt_2,"a",@progbits
	.sectionflags	@""
	.align	4
.nv.constant0.triton_poi_fused_add_mean_mul_pow_rsqrt_2:
	.zero		548
